	.headerflags	@"EF_CUDA_TEXMODE_UNIFIED EF_CUDA_64BIT_ADDRESS EF_CUDA_ACCELERATORS EF_CUDA_SM90 EF_CUDA_VIRTUAL_SM(EF_CUDA_SM90)"
	.elftype	@"ET_EXEC"


//--------------------- .nv.info                  --------------------------
	.section	.nv.info,"",@"SHT_CUDA_INFO"
	.align	4


	//----- nvinfo : EIATTR_REGCOUNT
	.align		4
        /*0000*/ 	.byte	0x04, 0x2f
        /*0002*/ 	.short	(.L_1 - .L_0)
	.align		4
.L_0:
        /*0004*/ 	.word	index@(triton_poi_fused__to_copy_arange_clamp_mul_sub_15)
        /*0008*/ 	.word	0x0000000a


	//----- nvinfo : EIATTR_MIN_STACK_SIZE
	.align		4
.L_1:
        /*000c*/ 	.byte	0x04, 0x12
        /*000e*/ 	.short	(.L_3 - .L_2)
	.align		4
.L_2:
        /*0010*/ 	.word	index@(triton_poi_fused__to_copy_arange_clamp_mul_sub_15)
        /*0014*/ 	.word	0x00000000


	//----- nvinfo : EIATTR_FRAME_SIZE
	.align		4
.L_3:
        /*0018*/ 	.byte	0x04, 0x11
        /*001a*/ 	.short	(.L_5 - .L_4)
	.align		4
.L_4:
        /*001c*/ 	.word	index@(triton_poi_fused__to_copy_arange_clamp_mul_sub_15)
        /*0020*/ 	.word	0x00000000


	//----- nvinfo : EIATTR_MIN_STACK_SIZE
	.align		4
.L_5:
        /*0024*/ 	.byte	0x04, 0x12
        /*0026*/ 	.short	(.L_7 - .L_6)
	.align		4
.L_6:
        /*0028*/ 	.word	index@(triton_poi_fused__to_copy_arange_clamp_mul_sub_15)
        /*002c*/ 	.word	0x00000000
.L_7:


//--------------------- .nv.info.triton_poi_fused__to_copy_arange_clamp_mul_sub_15 --------------------------
	.section	.nv.info.triton_poi_fused__to_copy_arange_clamp_mul_sub_15,"",@"SHT_CUDA_INFO"
	.sectionflags	@""
	.align	4


	//----- nvinfo : EIATTR_CUDA_API_VERSION
	.align		4
        /*0000*/ 	.byte	0x04, 0x37
        /*0002*/ 	.short	(.L_9 - .L_8)
.L_8:
        /*0004*/ 	.word	0x0000007c


	//----- nvinfo : EIATTR_KPARAM_INFO
	.align		4
.L_9:
        /*0008*/ 	.byte	0x04, 0x17
        /*000a*/ 	.short	(.L_11 - .L_10)
.L_10:
        /*000c*/ 	.word	0x00000000
        /*0010*/ 	.short	0x0001
        /*0012*/ 	.short	0x0008
        /*0014*/ 	.byte	0x00, 0xf0, 0x11, 0x00


	//----- nvinfo : EIATTR_KPARAM_INFO
	.align		4
.L_11:
        /*0018*/ 	.byte	0x04, 0x17
        /*001a*/ 	.short	(.L_13 - .L_12)
.L_12:
        /*001c*/ 	.word	0x00000000
        /*0020*/ 	.short	0x0000
        /*0022*/ 	.short	0x0000
        /*0024*/ 	.byte	0x00, 0xf4, 0x21, 0x00


	//----- nvinfo : EIATTR_SPARSE_MMA_MASK
	.align		4
.L_13:
        /*0028*/ 	.byte	0x03, 0x50
        /*002a*/ 	.short	0x0000


	//----- nvinfo : EIATTR_MAXREG_COUNT
	.align		4
        /*002c*/ 	.byte	0x03, 0x1b
        /*002e*/ 	.short	0x00ff


	//----- nvinfo : EIATTR_EXIT_INSTR_OFFSETS
	.align		4
        /*0030*/ 	.byte	0x04, 0x1c
        /*0032*/ 	.short	(.L_15 - .L_14)


	//   ....[0]....
.L_14:
        /*0034*/ 	.word	0x000000f0


	//   ....[1]....
        /*0038*/ 	.word	0x00000120


	//----- nvinfo : EIATTR_REQNTID
	.align		4
.L_15:
        /*003c*/ 	.byte	0x04, 0x10
        /*003e*/ 	.short	(.L_17 - .L_16)
.L_16:
        /*0040*/ 	.word	0x00000020
        /*0044*/ 	.word	0x00000001
        /*0048*/ 	.word	0x00000001


	//----- nvinfo : EIATTR_CBANK_PARAM_SIZE
	.align		4
.L_17:
        /*004c*/ 	.byte	0x03, 0x19
        /*004e*/ 	.short	0x000c


	//----- nvinfo : EIATTR_PARAM_CBANK
	.align		4
        /*0050*/ 	.byte	0x04, 0x0a
        /*0052*/ 	.short	(.L_19 - .L_18)
	.align		4
.L_18:
        /*0054*/ 	.word	index@(.nv.constant0.triton_poi_fused__to_copy_arange_clamp_mul_sub_15)
        /*0058*/ 	.short	0x0210
        /*005a*/ 	.short	0x000c


	//----- nvinfo : EIATTR_SW_WAR
	.align		4
.L_19:
        /*005c*/ 	.byte	0x04, 0x36
        /*005e*/ 	.short	(.L_21 - .L_20)
.L_20:
        /*0060*/ 	.word	0x00000008
.L_21:


//--------------------- .nv.callgraph             --------------------------
	.section	.nv.callgraph,"",@"SHT_CUDA_CALLGRAPH"
	.align	4
	.sectionentsize	8
	.align		4
        /*0000*/ 	.word	0x00000000
	.align		4
        /*0004*/ 	.word	0xffffffff
	.align		4
        /*0008*/ 	.word	0x00000000
	.align		4
        /*000c*/ 	.word	0xfffffffe
	.align		4
        /*0010*/ 	.word	0x00000000
	.align		4
        /*0014*/ 	.word	0xfffffffd
	.align		4
        /*0018*/ 	.word	0x00000000
	.align		4
        /*001c*/ 	.word	0xfffffffc


//--------------------- .text.triton_poi_fused__to_copy_arange_clamp_mul_sub_15 --------------------------
	.section	.text.triton_poi_fused__to_copy_arange_clamp_mul_sub_15,"ax",@progbits
	.align	128
        .global         triton_poi_fused__to_copy_arange_clamp_mul_sub_15
        .type           triton_poi_fused__to_copy_arange_clamp_mul_sub_15,@function
        .size           triton_poi_fused__to_copy_arange_clamp_mul_sub_15,(.L_x_1 - triton_poi_fused__to_copy_arange_clamp_mul_sub_15)
        .other          triton_poi_fused__to_copy_arange_clamp_mul_sub_15,@"STO_CUDA_ENTRY STV_DEFAULT"
triton_poi_fused__to_copy_arange_clamp_mul_sub_15:
.text.triton_poi_fused__to_copy_arange_clamp_mul_sub_15:
[----:B------:R-:W0:Y:S02]  /*0000*/  LDC R1, c[0x0][0x28] ;  /* 0x00000a00ff017b82 */ /* 0x000e240000000800 */
[----:B------:R-:W1:Y:S01]  /*0010*/  S2R R6, SR_TID.X ;  /* 0x0000000000067919 */ /* 0x000e620000002100 */
[----:B------:R-:W2:Y:S01]  /*0020*/  LDC.64 R2, c[0x0][0x210] ;  /* 0x00008400ff027b82 */ /* 0x000ea20000000a00 */
[----:B------:R-:W3:Y:S01]  /*0030*/  S2R R5, SR_CTAID.X ;  /* 0x0000000000057919 */ /* 0x000ee20000002500 */
[C---:B-1----:R-:W-:Y:S02]  /*0040*/  LOP3.LUT R0, R6.reuse, 0x3, RZ, 0xc0, !PT ;  /* 0x0000000306007812 */ /* 0x042fe400078ec0ff */
[----:B------:R-:W-:-:S03]  /*0050*/  LOP3.LUT P0, RZ, R6, 0x1c, RZ, 0xc0, !PT ;  /* 0x0000001c06ff7812 */ /* 0x000fc6000780c0ff */
[----:B---3--:R-:W-:-:S04]  /*0060*/  IMAD R5, R5, 0x4, R0 ;  /* 0x0000000405057824 */ /* 0x008fc800078e0200 */
[C---:B--2---:R-:W-:Y:S01]  /*0070*/  IMAD.WIDE R2, R5.reuse, 0x4, R2 ;  /* 0x0000000405027825 */ /* 0x044fe200078e0202 */
[----:B------:R-:W-:Y:S02]  /*0080*/  I2FP.F32.S32 R0, R5 ;  /* 0x0000000500007245 */ /* 0x000fe40000201400 */
[----:B------:R-:W-:-:S03]  /*0090*/  ISETP.LT.AND P0, PT, R5, 0x4, !P0 ;  /* 0x000000040500780c */ /* 0x000fc60004701270 */
[----:B------:R-:W-:-:S05]  /*00a0*/  FMUL R0, R0, 0.6666666865348815918 ;  /* 0x3f2aaaab00007820 */ /* 0x000fca0000400000 */
[----:B------:R-:W-:-:S04]  /*00b0*/  FMNMX R0, RZ, R0, !PT ;  /* 0x00000000ff007209 */ /* 0x000fc80007800000 */
[----:B------:R-:W1:Y:S02]  /*00c0*/  F2I.TRUNC.NTZ R4, R0 ;  /* 0x0000000000047305 */ /* 0x000e64000020f100 */
[----:B-1----:R-:W-:-:S05]  /*00d0*/  I2FP.F32.S32 R7, R4 ;  /* 0x0000000400077245 */ /* 0x002fca0000201400 */
[----:B------:R-:W-:Y:S01]  /*00e0*/  FADD.SAT R7, R0, -R7 ;  /* 0x8000000700077221 */ /* 0x000fe20000002000 */
[----:B------:R-:W-:Y:S06]  /*00f0*/  @!P0 EXIT ;  /* 0x000000000000894d */ /* 0x000fec0003800000 */
[----:B------:R-:W-:Y:S02]  /*0100*/  ULDC.64 UR4, c[0x0][0x208] ;  /* 0x0000820000047ab9 */ /* 0x000fe40000000a00 */
[----:B------:R-:W-:Y:S01]  /*0110*/  STG.E desc[UR4][R2.64], R7 ;  /* 0x0000000702007986 */ /* 0x000fe2000c101904 */
[----:B------:R-:W-:Y:S05]  /*0120*/  EXIT ;  /* 0x000000000000794d */ /* 0x000fea0003800000 */
.L_x_0:
[----:B------:R-:W-:-:S00]  /*0130*/  BRA `(.L_x_0) ;  /* 0xfffffffc00fc7947 */ /* 0x000fc0000383ffff */
[----:B------:R-:W-:-:S00]  /*0140*/  NOP ;  /* 0x0000000000007918 */ /* 0x000fc00000000000 */
        /* <DEDUP_REMOVED lines=11> */
.L_x_1:


//--------------------- .nv.constant0.triton_poi_fused__to_copy_arange_clamp_mul_sub_15 --------------------------
	.section	.nv.constant0.triton_poi_fused__to_copy_arange_clamp_mul_sub_15,"a",@progbits
	.sectionflags	@""
	.align	4
.nv.constant0.triton_poi_fused__to_copy_arange_clamp_mul_sub_15:
	.zero		540
